//
// Generated by NVIDIA NVVM Compiler
//
// Compiler Build ID: CL-36424714
// Cuda compilation tools, release 13.0, V13.0.88
// Based on NVVM 20.0.0
//

.version 9.0
.target sm_100
.address_size 64

	// .globl	_Z13desplazarFilaPiS_i

.visible .entry _Z13desplazarFilaPiS_i(
	.param .u64 .ptr .align 1 _Z13desplazarFilaPiS_i_param_0,
	.param .u64 .ptr .align 1 _Z13desplazarFilaPiS_i_param_1,
	.param .u32 _Z13desplazarFilaPiS_i_param_2
)
{
	.reg .pred 	%p<2>;
	.reg .b32 	%r<12>;
	.reg .b64 	%rd<9>;

	ld.param.u64 	%rd1, [_Z13desplazarFilaPiS_i_param_0];
	ld.param.u64 	%rd2, [_Z13desplazarFilaPiS_i_param_1];
	ld.param.u32 	%r1, [_Z13desplazarFilaPiS_i_param_2];
	cvta.to.global.u64 	%rd3, %rd2;
	cvta.to.global.u64 	%rd4, %rd1;
	mov.u32 	%r2, %tid.y;
	mov.u32 	%r3, %tid.x;
	mov.u32 	%r4, %ntid.x;
	mul.lo.s32 	%r5, %r2, %r4;
	add.s32 	%r6, %r5, %r3;
	add.s32 	%r7, %r2, 1;
	setp.lt.s32 	%p1, %r7, %r1;
	add.s32 	%r8, %r5, %r4;
	selp.b32 	%r9, %r8, 0, %p1;
	add.s32 	%r10, %r9, %r3;
	mul.wide.u32 	%rd5, %r6, 4;
	add.s64 	%rd6, %rd4, %rd5;
	ld.global.u32 	%r11, [%rd6];
	mul.wide.u32 	%rd7, %r10, 4;
	add.s64 	%rd8, %rd3, %rd7;
	st.global.u32 	[%rd8], %r11;
	ret;

}


// ===== COMPILED SASS (sm_100) =====

	.target	sm_100

	.elftype	@"ET_EXEC"


//--------------------- .note.nv.tkinfo           --------------------------
	.section	.note.nv.tkinfo,"",@"SHT_NOTE"
	.sectionflags	@"SHF_NOTE_NV_TKINFO"
	.tkinfo
        /*0018*/ 	.word	0x00000002
        /*0030*/ 	.string	""
        /*0030*/ 	.string	"ptxas"
        /*0030*/ 	.string	"Cuda compilation tools, release 13.0, V13.0.88"
        /*0030*/ 	.string	"Build cuda_13.0.r13.0/compiler.36424714_0"
        /*0030*/ 	.string	"-arch sm_100 -m 64 "



//--------------------- .note.nv.cuinfo           --------------------------
	.section	.note.nv.cuinfo,"",@"SHT_NOTE"
	.sectionflags	@"SHF_NOTE_NV_CUINFO"
        /*0018*/ 	.short	0x0002
        /*001a*/ 	.short	0x0064
        /*001c*/ 	.short	0x0082
	.zero		2


//--------------------- .nv.info                  --------------------------
	.section	.nv.info,"",@"SHT_CUDA_INFO"
	.align	4


	//----- nvinfo : EIATTR_REGCOUNT
	.align		4
        /*0000*/ 	.byte	0x04, 0x2f
        /*0002*/ 	.short	(.L_1 - .L_0)
	.align		4
.L_0:
        /*0004*/ 	.word	index@(_Z13desplazarFilaPiS_i)
        /*0008*/ 	.word	0x0000000c


	//----- nvinfo : EIATTR_FRAME_SIZE
	.align		4
.L_1:
        /*000c*/ 	.byte	0x04, 0x11
        /*000e*/ 	.short	(.L_3 - .L_2)
	.align		4
.L_2:
        /*0010*/ 	.word	index@(_Z13desplazarFilaPiS_i)
        /*0014*/ 	.word	0x00000000


	//----- nvinfo : EIATTR_MIN_STACK_SIZE
	.align		4
.L_3:
        /*0018*/ 	.byte	0x04, 0x12
        /*001a*/ 	.short	(.L_5 - .L_4)
	.align		4
.L_4:
        /*001c*/ 	.word	index@(_Z13desplazarFilaPiS_i)
        /*0020*/ 	.word	0x00000000
.L_5:


//--------------------- .nv.compat                --------------------------
	.section	.nv.compat,"",@"SHT_CUDA_COMPAT_INFO"
	.align	4
        /*0000*/ 	.byte	0x02, 0x09, 0x00, 0x00, 0x02, 0x02, 0x01, 0x00, 0x02, 0x05, 0x05, 0x00, 0x03, 0x07, 0x01, 0x01
        /*0010*/ 	.byte	0x02, 0x03, 0x00, 0x00, 0x02, 0x06, 0x01, 0x00, 0x04, 0x0b, 0x08, 0x00, 0x09, 0x00, 0x00, 0x00
        /*0020*/ 	.byte	0x00, 0x00, 0x00, 0x00


//--------------------- .nv.info._Z13desplazarFilaPiS_i --------------------------
	.section	.nv.info._Z13desplazarFilaPiS_i,"",@"SHT_CUDA_INFO"
	.sectionflags	@""
	.align	4


	//----- nvinfo : EIATTR_CUDA_API_VERSION
	.align		4
        /*0000*/ 	.byte	0x04, 0x37
        /*0002*/ 	.short	(.L_7 - .L_6)
.L_6:
        /*0004*/ 	.word	0x00000082


	//----- nvinfo : EIATTR_KPARAM_INFO
	.align		4
.L_7:
        /*0008*/ 	.byte	0x04, 0x17
        /*000a*/ 	.short	(.L_9 - .L_8)
.L_8:
        /*000c*/ 	.word	0x00000000
        /*0010*/ 	.short	0x0002
        /*0012*/ 	.short	0x0010
        /*0014*/ 	.byte	0x00, 0xf0, 0x11, 0x00


	//----- nvinfo : EIATTR_KPARAM_INFO
	.align		4
.L_9:
        /*0018*/ 	.byte	0x04, 0x17
        /*001a*/ 	.short	(.L_11 - .L_10)
.L_10:
        /*001c*/ 	.word	0x00000000
        /*0020*/ 	.short	0x0001
        /*0022*/ 	.short	0x0008
        /*0024*/ 	.byte	0x00, 0xf5, 0x21, 0x00


	//----- nvinfo : EIATTR_KPARAM_INFO
	.align		4
.L_11:
        /*0028*/ 	.byte	0x04, 0x17
        /*002a*/ 	.short	(.L_13 - .L_12)
.L_12:
        /*002c*/ 	.word	0x00000000
        /*0030*/ 	.short	0x0000
        /*0032*/ 	.short	0x0000
        /*0034*/ 	.byte	0x00, 0xf5, 0x21, 0x00


	//----- nvinfo : EIATTR_SPARSE_MMA_MASK
	.align		4
.L_13:
        /*0038*/ 	.byte	0x03, 0x50
        /*003a*/ 	.short	0x0000


	//----- nvinfo : EIATTR_MAXREG_COUNT
	.align		4
        /*003c*/ 	.byte	0x03, 0x1b
        /*003e*/ 	.short	0x00ff


	//----- nvinfo : EIATTR_MERCURY_ISA_VERSION
	.align		4
        /*0040*/ 	.byte	0x03, 0x5f
        /*0042*/ 	.short	0x0101


	//----- nvinfo : EIATTR_VRC_CTA_INIT_COUNT
	.align		4
        /*0044*/ 	.byte	0x02, 0x4a
	.zero		1
	.zero		1


	//----- nvinfo : EIATTR_EXIT_INSTR_OFFSETS
	.align		4
        /*0048*/ 	.byte	0x04, 0x1c
        /*004a*/ 	.short	(.L_15 - .L_14)


	//   ....[0]....
.L_14:
        /*004c*/ 	.word	0x00000120


	//----- nvinfo : EIATTR_CBANK_PARAM_SIZE
	.align		4
.L_15:
        /*0050*/ 	.byte	0x03, 0x19
        /*0052*/ 	.short	0x0014


	//----- nvinfo : EIATTR_PARAM_CBANK
	.align		4
        /*0054*/ 	.byte	0x04, 0x0a
        /*0056*/ 	.short	(.L_17 - .L_16)
	.align		4
.L_16:
        /*0058*/ 	.word	index@(.nv.constant0._Z13desplazarFilaPiS_i)
        /*005c*/ 	.short	0x0380
        /*005e*/ 	.short	0x0014


	//----- nvinfo : EIATTR_SW_WAR
	.align		4
.L_17:
        /*0060*/ 	.byte	0x04, 0x36
        /*0062*/ 	.short	(.L_19 - .L_18)
.L_18:
        /*0064*/ 	.word	0x00000008
.L_19:


//--------------------- .nv.callgraph             --------------------------
	.section	.nv.callgraph,"",@"SHT_CUDA_CALLGRAPH"
	.align	4
	.sectionentsize	8
	.align		4
        /*0000*/ 	.word	0x00000000
	.align		4
        /*0004*/ 	.word	0xffffffff
	.align		4
        /*0008*/ 	.word	0x00000000
	.align		4
        /*000c*/ 	.word	0xfffffffe
	.align		4
        /*0010*/ 	.word	0x00000000
	.align		4
        /*0014*/ 	.word	0xfffffffd
	.align		4
        /*0018*/ 	.word	0x00000000
	.align		4
        /*001c*/ 	.word	0xfffffffc


//--------------------- .text._Z13desplazarFilaPiS_i --------------------------
	.section	.text._Z13desplazarFilaPiS_i,"ax",@progbits
	.align	128
        .global         _Z13desplazarFilaPiS_i
        .type           _Z13desplazarFilaPiS_i,@function
        .size           _Z13desplazarFilaPiS_i,(.L_x_1 - _Z13desplazarFilaPiS_i)
        .other          _Z13desplazarFilaPiS_i,@"STO_CUDA_ENTRY STV_DEFAULT"
_Z13desplazarFilaPiS_i:
.text._Z13desplazarFilaPiS_i:
[----:B------:R-:W-:Y:S01]  /*0000*/  LDC R1, c[0x0][0x37c] ;  /* 0x0000df00ff017b82 */ /* 0x000fe20000000800 */
[----:B------:R-:W0:Y:S07]  /*0010*/  S2R R6, SR_TID.Y ;  /* 0x0000000000067919 */ /* 0x000e2e0000002200 */
[----:B------:R-:W0:Y:S01]  /*0020*/  LDC R9, c[0x0][0x360] ;  /* 0x0000d800ff097b82 */ /* 0x000e220000000800 */
[----:B------:R-:W1:Y:S01]  /*0030*/  LDCU.64 UR4, c[0x0][0x358] ;  /* 0x00006b00ff0477ac */ /* 0x000e620008000a00 */
[----:B------:R-:W0:Y:S01]  /*0040*/  S2R R7, SR_TID.X ;  /* 0x0000000000077919 */ /* 0x000e220000002100 */
[----:B------:R-:W2:Y:S05]  /*0050*/  LDCU UR6, c[0x0][0x390] ;  /* 0x00007200ff0677ac */ /* 0x000eaa0008000800 */
[----:B------:R-:W3:Y:S01]  /*0060*/  LDC.64 R2, c[0x0][0x380] ;  /* 0x0000e000ff027b82 */ /* 0x000ee20000000a00 */
[----:B0-----:R-:W-:-:S04]  /*0070*/  IMAD R5, R6, R9, R7 ;  /* 0x0000000906057224 */ /* 0x001fc800078e0207 */
[----:B---3--:R-:W-:-:S03]  /*0080*/  IMAD.WIDE.U32 R2, R5, 0x4, R2 ;  /* 0x0000000405027825 */ /* 0x008fc600078e0002 */
[----:B------:R-:W0:Y:S03]  /*0090*/  LDC.64 R4, c[0x0][0x388] ;  /* 0x0000e200ff047b82 */ /* 0x000e260000000a00 */
[----:B-1----:R-:W3:Y:S01]  /*00a0*/  LDG.E R3, desc[UR4][R2.64] ;  /* 0x0000000402037981 */ /* 0x002ee2000c1e1900 */
[C---:B------:R-:W-:Y:S01]  /*00b0*/  IADD3 R0, PT, PT, R6.reuse, 0x1, RZ ;  /* 0x0000000106007810 */ /* 0x040fe20007ffe0ff */
[----:B------:R-:W-:-:S03]  /*00c0*/  IMAD R6, R6, R9, R9 ;  /* 0x0000000906067224 */ /* 0x000fc600078e0209 */
[----:B--2---:R-:W-:-:S04]  /*00d0*/  ISETP.GE.AND P0, PT, R0, UR6, PT ;  /* 0x0000000600007c0c */ /* 0x004fc8000bf06270 */
[----:B------:R-:W-:-:S04]  /*00e0*/  SEL R6, R6, RZ, !P0 ;  /* 0x000000ff06067207 */ /* 0x000fc80004000000 */
[----:B------:R-:W-:-:S05]  /*00f0*/  IADD3 R7, PT, PT, R6, R7, RZ ;  /* 0x0000000706077210 */ /* 0x000fca0007ffe0ff */
[----:B0-----:R-:W-:-:S05]  /*0100*/  IMAD.WIDE.U32 R4, R7, 0x4, R4 ;  /* 0x0000000407047825 */ /* 0x001fca00078e0004 */
[----:B---3--:R-:W-:Y:S01]  /*0110*/  STG.E desc[UR4][R4.64], R3 ;  /* 0x0000000304007986 */ /* 0x008fe2000c101904 */
[----:B------:R-:W-:Y:S05]  /*0120*/  EXIT ;  /* 0x000000000000794d */ /* 0x000fea0003800000 */
.L_x_0:
[----:B------:R-:W-:-:S00]  /*0130*/  BRA `(.L_x_0) ;  /* 0xfffffffc00fc7947 */ /* 0x000fc0000383ffff */
[----:B------:R-:W-:-:S00]  /*0140*/  NOP ;  /* 0x0000000000007918 */ /* 0x000fc00000000000 */
        /* <DEDUP_REMOVED lines=11> */
.L_x_1:


//--------------------- .nv.shared.reserved.0     --------------------------
	.section	.nv.shared.reserved.0,"aw",@nobits
	.weak		__nv_reservedSMEM_offset_0_alias
	.size		__nv_reservedSMEM_offset_0_alias, 0, 64
	.other		__nv_reservedSMEM_offset_0_alias,@"STO_CUDA_RESERVED_SHARED STV_DEFAULT"
__nv_reservedSMEM_offset_0_alias:
	.zero		0
	.zero		64


//--------------------- .nv.constant0._Z13desplazarFilaPiS_i --------------------------
	.section	.nv.constant0._Z13desplazarFilaPiS_i,"a",@progbits
	.sectionflags	@""
	.align	4
.nv.constant0._Z13desplazarFilaPiS_i:
	.zero		916


//--------------------- SYMBOLS --------------------------

	.type		.nv.reservedSmem.offset0,@object
	.size		.nv.reservedSmem.offset0,0x4
